	.headerflags	@"EF_CUDA_TEXMODE_UNIFIED EF_CUDA_64BIT_ADDRESS EF_CUDA_SM86 EF_CUDA_VIRTUAL_SM(EF_CUDA_SM86)"
	.elftype	@"ET_EXEC"


//--------------------- .nv.info                  --------------------------
	.section	.nv.info,"",@"SHT_CUDA_INFO"
	.align	4


	//----- nvinfo : EIATTR_REGCOUNT
	.align		4
        /*0000*/ 	.byte	0x04, 0x2f
        /*0002*/ 	.short	(.L_1 - .L_0)
	.align		4
.L_0:
        /*0004*/ 	.word	index@(triton_mm)
        /*0008*/ 	.word	0x0000003d


	//----- nvinfo : EIATTR_MIN_STACK_SIZE
	.align		4
.L_1:
        /*000c*/ 	.byte	0x04, 0x12
        /*000e*/ 	.short	(.L_3 - .L_2)
	.align		4
.L_2:
        /*0010*/ 	.word	index@(triton_mm)
        /*0014*/ 	.word	0x00000000


	//----- nvinfo : EIATTR_FRAME_SIZE
	.align		4
.L_3:
        /*0018*/ 	.byte	0x04, 0x11
        /*001a*/ 	.short	(.L_5 - .L_4)
	.align		4
.L_4:
        /*001c*/ 	.word	index@(triton_mm)
        /*0020*/ 	.word	0x00000000


	//----- nvinfo : EIATTR_MIN_STACK_SIZE
	.align		4
.L_5:
        /*0024*/ 	.byte	0x04, 0x12
        /*0026*/ 	.short	(.L_7 - .L_6)
	.align		4
.L_6:
        /*0028*/ 	.word	index@(triton_mm)
        /*002c*/ 	.word	0x00000000
.L_7:


//--------------------- .nv.info.triton_mm        --------------------------
	.section	.nv.info.triton_mm,"",@"SHT_CUDA_INFO"
	.sectionflags	@""
	.align	4


	//----- nvinfo : EIATTR_CUDA_API_VERSION
	.align		4
        /*0000*/ 	.byte	0x04, 0x37
        /*0002*/ 	.short	(.L_9 - .L_8)
.L_8:
        /*0004*/ 	.word	0x0000007c


	//----- nvinfo : EIATTR_SW2861232_WAR
	.align		4
.L_9:
        /*0008*/ 	.byte	0x01, 0x35
	.zero		2


	//----- nvinfo : EIATTR_PARAM_CBANK
	.align		4
        /*000c*/ 	.byte	0x04, 0x0a
        /*000e*/ 	.short	(.L_11 - .L_10)
	.align		4
.L_10:
        /*0010*/ 	.word	index@(.nv.constant0.triton_mm)
        /*0014*/ 	.short	0x0160
        /*0016*/ 	.short	0x0020


	//----- nvinfo : EIATTR_CBANK_PARAM_SIZE
	.align		4
.L_11:
        /*0018*/ 	.byte	0x03, 0x19
        /*001a*/ 	.short	0x0020


	//----- nvinfo : EIATTR_KPARAM_INFO
	.align		4
        /*001c*/ 	.byte	0x04, 0x17
        /*001e*/ 	.short	(.L_13 - .L_12)
.L_12:
        /*0020*/ 	.word	0x00000000
        /*0024*/ 	.short	0x0003
        /*0026*/ 	.short	0x0018
        /*0028*/ 	.byte	0x00, 0xf4, 0x21, 0x00


	//----- nvinfo : EIATTR_KPARAM_INFO
	.align		4
.L_13:
        /*002c*/ 	.byte	0x04, 0x17
        /*002e*/ 	.short	(.L_15 - .L_14)
.L_14:
        /*0030*/ 	.word	0x00000000
        /*0034*/ 	.short	0x0002
        /*0036*/ 	.short	0x0010
        /*0038*/ 	.byte	0x00, 0xf4, 0x21, 0x00


	//----- nvinfo : EIATTR_KPARAM_INFO
	.align		4
.L_15:
        /*003c*/ 	.byte	0x04, 0x17
        /*003e*/ 	.short	(.L_17 - .L_16)
.L_16:
        /*0040*/ 	.word	0x00000000
        /*0044*/ 	.short	0x0001
        /*0046*/ 	.short	0x0008
        /*0048*/ 	.byte	0x00, 0xf4, 0x21, 0x00


	//----- nvinfo : EIATTR_KPARAM_INFO
	.align		4
.L_17:
        /*004c*/ 	.byte	0x04, 0x17
        /*004e*/ 	.short	(.L_19 - .L_18)
.L_18:
        /*0050*/ 	.word	0x00000000
        /*0054*/ 	.short	0x0000
        /*0056*/ 	.short	0x0000
        /*0058*/ 	.byte	0x00, 0xf4, 0x21, 0x00


	//----- nvinfo : EIATTR_MAXREG_COUNT
	.align		4
.L_19:
        /*005c*/ 	.byte	0x03, 0x1b
        /*005e*/ 	.short	0x00ff


	//----- nvinfo : EIATTR_EXIT_INSTR_OFFSETS
	.align		4
        /*0060*/ 	.byte	0x04, 0x1c
        /*0062*/ 	.short	(.L_21 - .L_20)


	//   ....[0]....
.L_20:
        /*0064*/ 	.word	0x00001740


	//   ....[1]....
        /*0068*/ 	.word	0x00001790


	//----- nvinfo : EIATTR_REQNTID
	.align		4
.L_21:
        /*006c*/ 	.byte	0x04, 0x10
        /*006e*/ 	.short	(.L_23 - .L_22)
.L_22:
        /*0070*/ 	.word	0x00000080
        /*0074*/ 	.word	0x00000001
        /*0078*/ 	.word	0x00000001
.L_23:


//--------------------- .nv.callgraph             --------------------------
	.section	.nv.callgraph,"",@"SHT_CUDA_CALLGRAPH"
	.align	4
	.sectionentsize	8
	.align		4
        /*0000*/ 	.word	0x00000000
	.align		4
        /*0004*/ 	.word	0xffffffff
	.align		4
        /*0008*/ 	.word	0x00000000
	.align		4
        /*000c*/ 	.word	0xfffffffe
	.align		4
        /*0010*/ 	.word	0x00000000
	.align		4
        /*0014*/ 	.word	0xfffffffd
	.align		4
        /*0018*/ 	.word	0x00000000
	.align		4
        /*001c*/ 	.word	0xfffffffc


//--------------------- .nv.rel.action            --------------------------
	.section	.nv.rel.action,"",@"SHT_CUDA_RELOCINFO"
	.align	8
	.sectionentsize	8
        /*0000*/ 	.byte	0x73, 0x00, 0x00, 0x00, 0x00, 0x00, 0x00, 0x00, 0x00, 0x00, 0x00, 0x11, 0x25, 0x00, 0x05, 0x36


//--------------------- .nv.constant0.triton_mm   --------------------------
	.section	.nv.constant0.triton_mm,"a",@progbits
	.sectionflags	@""
	.align	4
.nv.constant0.triton_mm:
	.zero		384


//--------------------- .text.triton_mm           --------------------------
	.section	.text.triton_mm,"ax",@progbits
	.sectionflags	@"SHF_BARRIERS=1"
	.sectioninfo	@"SHI_REGISTERS=61"
	.align	128
        .global         triton_mm
        .type           triton_mm,@function
        .size           triton_mm,(.L_x_2 - triton_mm)
        .other          triton_mm,@"STO_CUDA_ENTRY STV_DEFAULT"
triton_mm:
.text.triton_mm:
[----:B------:R-:W-:Y:S02]  /*0000*/  IMAD.MOV.U32 R1, RZ, RZ, c[0x0][0x28] ;  /* 0x00000a00ff017624 */ /* 0x000fe400078e00ff */
[----:B------:R-:W1:Y:S01]  /*0010*/  S2R R9, SR_CTAID.X ;  /* 0x0000000000097919 */ /* 0x000e620000002500 */
[----:B------:R-:W-:Y:S01]  /*0020*/  IMAD.MOV.U32 R5, RZ, RZ, -0x8 ;  /* 0xfffffff8ff057424 */ /* 0x000fe200078e00ff */
[----:B------:R-:W-:Y:S01]  /*0030*/  ULDC.64 UR8, c[0x0][0x118] ;  /* 0x0000460000087ab9 */ /* 0x000fe20000000a00 */
[----:B------:R-:W-:Y:S01]  /*0040*/  IMAD.MOV.U32 R55, RZ, RZ, 0x2 ;  /* 0x00000002ff377424 */ /* 0x000fe200078e00ff */
[----:B------:R-:W2:Y:S01]  /*0050*/  S2R R49, SR_TID.X ;  /* 0x0000000000317919 */ /* 0x000ea20000002100 */
[----:B------:R-:W-:Y:S01]  /*0060*/  CS2R R28, SRZ ;  /* 0x00000000001c7805 */ /* 0x000fe2000001ff00 */
        /* <DEDUP_REMOVED lines=8> */
[----:B------:R-:W-:-:S02]  /*00f0*/  UMOV UR5, 0xffffffff ;  /* 0xffffffff00057882 */ /* 0x000fc40000000000 */
[----:B------:R-:W-:Y:S02]  /*0100*/  UMOV UR10, 0x20 ;  /* 0x00000020000a7882 */ /* 0x000fe40000000000 */
[----:B------:R-:W-:Y:S01]  /*0110*/  UMOV UR4, URZ ;  /* 0x0000003f00047c82 */ /* 0x000fe20008000000 */
[----:B-1----:R-:W-:Y:S01]  /*0120*/  IMAD.HI R0, R9, 0x2aaaaaab, RZ ;  /* 0x2aaaaaab09007827 */ /* 0x002fe200078e02ff */
[----:B------:R-:W-:Y:S02]  /*0130*/  IABS R8, R9 ;  /* 0x0000000900087213 */ /* 0x000fe40000000000 */
[----:B--2---:R-:W-:Y:S02]  /*0140*/  SHF.R.U32.HI R12, RZ, 0x2, R49 ;  /* 0x00000002ff0c7819 */ /* 0x004fe40000011631 */
[----:B------:R-:W-:Y:S02]  /*0150*/  SHF.R.U32.HI R3, RZ, 0x1f, R0 ;  /* 0x0000001fff037819 */ /* 0x000fe40000011600 */
[----:B------:R-:W-:-:S02]  /*0160*/  LOP3.LUT R14, R12, 0x10, RZ, 0xc0, !PT ;  /* 0x000000100c0e7812 */ /* 0x000fc400078ec0ff */
[----:B------:R-:W-:Y:S02]  /*0170*/  LEA.HI.SX32 R0, R0, R3, 0x1c ;  /* 0x0000000300007211 */ /* 0x000fe400078fe2ff */
[----:B------:R-:W-:-:S03]  /*0180*/  LOP3.LUT R14, R14, 0xf, R49, 0xf8, !PT ;  /* 0x0000000f0e0e7812 */ /* 0x000fc600078ef831 */
[C---:B------:R-:W-:Y:S02]  /*0190*/  IMAD R2, R0.reuse, R5, 0x2 ;  /* 0x0000000200027424 */ /* 0x040fe400078e0205 */
[----:B------:R-:W-:-:S03]  /*01a0*/  IMAD R7, R0, -0x60, R9 ;  /* 0xffffffa000077824 */ /* 0x000fc600078e0209 */
[----:B------:R-:W-:-:S04]  /*01b0*/  IMNMX R4, R2, 0x8, PT ;  /* 0x0000000802047817 */ /* 0x000fc80003800200 */
[-C--:B------:R-:W-:Y:S02]  /*01c0*/  IABS R11, R4.reuse ;  /* 0x00000004000b7213 */ /* 0x080fe40000000000 */
[----:B------:R-:W-:Y:S02]  /*01d0*/  IABS R10, R4 ;  /* 0x00000004000a7213 */ /* 0x000fe40000000000 */
[----:B------:R-:W1:Y:S08]  /*01e0*/  I2F.RP R5, R11 ;  /* 0x0000000b00057306 */ /* 0x000e700000209400 */
[----:B-1----:R-:W1:Y:S02]  /*01f0*/  MUFU.RCP R5, R5 ;  /* 0x0000000500057308 */ /* 0x002e640000001000 */
[----:B-1----:R-:W-:-:S06]  /*0200*/  IADD3 R2, R5, 0xffffffe, RZ ;  /* 0x0ffffffe05027810 */ /* 0x002fcc0007ffe0ff */
[----:B------:R1:W2:Y:S02]  /*0210*/  F2I.FTZ.U32.TRUNC.NTZ R3, R2 ;  /* 0x0000000200037305 */ /* 0x0002a4000021f000 */
[----:B-1----:R-:W-:Y:S02]  /*0220*/  IMAD.MOV.U32 R2, RZ, RZ, RZ ;  /* 0x000000ffff027224 */ /* 0x002fe400078e00ff */
[----:B--2---:R-:W-:-:S04]  /*0230*/  IMAD.MOV R6, RZ, RZ, -R3 ;  /* 0x000000ffff067224 */ /* 0x004fc800078e0a03 */
[----:B------:R-:W-:Y:S02]  /*0240*/  IMAD R13, R6, R11, RZ ;  /* 0x0000000b060d7224 */ /* 0x000fe400078e02ff */
[----:B------:R-:W-:Y:S01]  /*0250*/  IMAD.MOV.U32 R6, RZ, RZ, R8 ;  /* 0x000000ffff067224 */ /* 0x000fe200078e0008 */
[----:B------:R-:W-:Y:S01]  /*0260*/  IABS R8, R7 ;  /* 0x0000000700087213 */ /* 0x000fe20000000000 */
[----:B------:R-:W-:Y:S01]  /*0270*/  IMAD.HI.U32 R3, R3, R13, R2 ;  /* 0x0000000d03037227 */ /* 0x000fe200078e0002 */
[----:B------:R-:W-:-:S03]  /*0280*/  LOP3.LUT R7, R7, R4, RZ, 0x3c, !PT ;  /* 0x0000000407077212 */ /* 0x000fc600078e3cff */
[----:B------:R-:W-:Y:S01]  /*0290*/  IMAD.MOV R13, RZ, RZ, -R10 ;  /* 0x000000ffff0d7224 */ /* 0x000fe200078e0a0a */
[----:B------:R-:W-:Y:S01]  /*02a0*/  ISETP.GE.AND P2, PT, R7, RZ, PT ;  /* 0x000000ff0700720c */ /* 0x000fe20003f46270 */
[----:B------:R-:W-:-:S04]  /*02b0*/  IMAD.HI.U32 R5, R3, R8, RZ ;  /* 0x0000000803057227 */ /* 0x000fc800078e00ff */
[----:B------:R-:W-:-:S04]  /*02c0*/  IMAD.HI.U32 R2, R3, R6, RZ ;  /* 0x0000000603027227 */ /* 0x000fc800078e00ff */
[-C--:B------:R-:W-:Y:S02]  /*02d0*/  IMAD R3, R5, R13.reuse, R8 ;  /* 0x0000000d05037224 */ /* 0x080fe400078e0208 */
[----:B------:R-:W-:Y:S02]  /*02e0*/  IMAD R2, R2, R13, R6 ;  /* 0x0000000d02027224 */ /* 0x000fe400078e0206 */
[----:B------:R-:W-:Y:S01]  /*02f0*/  IMAD.SHL.U32 R10, R49, 0x2, RZ ;  /* 0x00000002310a7824 */ /* 0x000fe200078e00ff */
[C---:B------:R-:W-:Y:S02]  /*0300*/  ISETP.GT.U32.AND P0, PT, R11.reuse, R3, PT ;  /* 0x000000030b00720c */ /* 0x040fe40003f04070 */
[----:B------:R-:W-:-:S11]  /*0310*/  ISETP.GT.U32.AND P1, PT, R11, R2, PT ;  /* 0x000000020b00720c */ /* 0x000fd60003f24070 */
[--C-:B------:R-:W-:Y:S01]  /*0320*/  @!P0 IMAD.IADD R3, R3, 0x1, -R11.reuse ;  /* 0x0000000103038824 */ /* 0x100fe200078e0a0b */
[----:B------:R-:W-:Y:S01]  /*0330*/  @!P0 IADD3 R5, R5, 0x1, RZ ;  /* 0x0000000105058810 */ /* 0x000fe20007ffe0ff */
[----:B------:R-:W-:Y:S01]  /*0340*/  @!P1 IMAD.IADD R2, R2, 0x1, -R11 ;  /* 0x0000000102029824 */ /* 0x000fe200078e0a0b */
[----:B------:R-:W-:Y:S02]  /*0350*/  ISETP.GE.AND P1, PT, R9, RZ, PT ;  /* 0x000000ff0900720c */ /* 0x000fe40003f26270 */
[----:B------:R-:W-:Y:S02]  /*0360*/  ISETP.GE.U32.AND P3, PT, R3, R11, PT ;  /* 0x0000000b0300720c */ /* 0x000fe40003f66070 */
[----:B------:R-:W-:Y:S02]  /*0370*/  ISETP.GT.U32.AND P4, PT, R11, R2, PT ;  /* 0x000000020b00720c */ /* 0x000fe40003f84070 */
[----:B------:R-:W-:Y:S02]  /*0380*/  ISETP.NE.AND P0, PT, R4, RZ, PT ;  /* 0x000000ff0400720c */ /* 0x000fe40003f05270 */
[----:B------:R-:W-:-:S07]  /*0390*/  LOP3.LUT R3, RZ, R4, RZ, 0x33, !PT ;  /* 0x00000004ff037212 */ /* 0x000fce00078e33ff */
[----:B------:R-:W-:Y:S02]  /*03a0*/  @P3 IADD3 R5, R5, 0x1, RZ ;  /* 0x0000000105053810 */ /* 0x000fe40007ffe0ff */
[----:B------:R-:W-:-:S03]  /*03b0*/  @!P4 IMAD.IADD R2, R2, 0x1, -R11 ;  /* 0x000000010202c824 */ /* 0x000fc600078e0a0b */
[----:B------:R-:W-:Y:S02]  /*03c0*/  IMAD.MOV.U32 R4, RZ, RZ, R5 ;  /* 0x000000ffff047224 */ /* 0x000fe400078e0005 */
[----:B------:R-:W-:Y:S02]  /*03d0*/  @!P1 IMAD.MOV R2, RZ, RZ, -R2 ;  /* 0x000000ffff029224 */ /* 0x000fe400078e0a02 */
[----:B------:R-:W-:-:S03]  /*03e0*/  @!P2 IMAD.MOV R4, RZ, RZ, -R4 ;  /* 0x000000ffff04a224 */ /* 0x000fc600078e0a04 */
[C---:B------:R-:W-:Y:S02]  /*03f0*/  SEL R5, R3.reuse, R2, !P0 ;  /* 0x0000000203057207 */ /* 0x040fe40004000000 */
[----:B------:R-:W-:Y:S01]  /*0400*/  SEL R3, R3, R4, !P0 ;  /* 0x0000000403037207 */ /* 0x000fe20004000000 */
[----:B------:R-:W-:Y:S01]  /*0410*/  IMAD.SHL.U32 R4, R49, 0x8, RZ ;  /* 0x0000000831047824 */ /* 0x000fe200078e00ff */
[----:B------:R-:W-:Y:S01]  /*0420*/  SHF.R.U32.HI R2, RZ, 0x1, R49 ;  /* 0x00000001ff027819 */ /* 0x000fe20000011631 */
[----:B------:R-:W-:Y:S02]  /*0430*/  IMAD R48, R0, 0x8, R5 ;  /* 0x0000000800307824 */ /* 0x000fe400078e0205 */
[----:B------:R-:W-:Y:S01]  /*0440*/  IMAD.SHL.U32 R0, R3, 0x40, RZ ;  /* 0x0000004003007824 */ /* 0x000fe200078e00ff */
[----:B------:R-:W-:Y:S01]  /*0450*/  SGXT.U32 R5, R2, 0x6 ;  /* 0x000000060205781a */ /* 0x000fe20000000000 */
[----:B------:R-:W-:Y:S01]  /*0460*/  IMAD.SHL.U32 R48, R48, 0x40, RZ ;  /* 0x0000004030307824 */ /* 0x000fe200078e00ff */
[----:B------:R-:W-:-:S02]  /*0470*/  LOP3.LUT R8, R49, 0x8, R4, 0x48, !PT ;  /* 0x0000000831087812 */ /* 0x000fc400078e4804 */
[-C--:B------:R-:W-:Y:S02]  /*0480*/  LOP3.LUT R6, R0, R5.reuse, RZ, 0xfc, !PT ;  /* 0x0000000500067212 */ /* 0x080fe400078efcff */
[----:B------:R-:W-:Y:S01]  /*0490*/  LOP3.LUT R2, R49, 0x8, RZ, 0xc0, !PT ;  /* 0x0000000831027812 */ /* 0x000fe200078ec0ff */
[----:B------:R-:W-:Y:S01]  /*04a0*/  IMAD R53, R5, 0x10, R8 ;  /* 0x0000001005357824 */ /* 0x000fe200078e0208 */
[----:B------:R-:W-:Y:S01]  /*04b0*/  LOP3.LUT R5, R48, R5, RZ, 0xfc, !PT ;  /* 0x0000000530057212 */ /* 0x000fe200078efcff */
[----:B------:R-:W-:Y:S01]  /*04c0*/  IMAD.HI R7, R6, 0x2aaaaaab, RZ ;  /* 0x2aaaaaab06077827 */ /* 0x000fe200078e02ff */
[--C-:B------:R-:W-:Y:S02]  /*04d0*/  LOP3.LUT R9, R2, 0x7, R49.reuse, 0xf8, !PT ;  /* 0x0000000702097812 */ /* 0x100fe400078ef831 */
[----:B------:R-:W-:Y:S01]  /*04e0*/  SHF.R.U32.HI R3, RZ, 0x1, R49 ;  /* 0x00000001ff037819 */ /* 0x000fe20000011631 */
[----:B------:R-:W-:Y:S01]  /*04f0*/  IMAD.HI R2, R5, 0x3531dec1, RZ ;  /* 0x3531dec105027827 */ /* 0x000fe200078e02ff */
[----:B------:R-:W-:-:S02]  /*0500*/  SHF.R.U32.HI R8, RZ, 0x1f, R7 ;  /* 0x0000001fff087819 */ /* 0x000fc40000011607 */
[----:B------:R-:W-:Y:S01]  /*0510*/  LOP3.LUT R11, R3, 0x8, R10, 0x48, !PT ;  /* 0x00000008030b7812 */ /* 0x000fe200078e480a */
[----:B------:R-:W-:Y:S01]  /*0520*/  IMAD.SHL.U32 R53, R53, 0x2, RZ ;  /* 0x0000000235357824 */ /* 0x000fe200078e00ff */
[----:B------:R-:W-:Y:S02]  /*0530*/  SHF.R.U32.HI R3, RZ, 0x1f, R2 ;  /* 0x0000001fff037819 */ /* 0x000fe40000011602 */
[----:B------:R-:W-:Y:S01]  /*0540*/  LEA.HI R7, R7, R8, RZ, 0x19 ;  /* 0x0000000807077211 */ /* 0x000fe200078fc8ff */
[----:B------:R-:W-:Y:S01]  /*0550*/  IMAD R52, R14, 0x10, R11 ;  /* 0x000000100e347824 */ /* 0x000fe200078e020b */
[----:B------:R-:W-:Y:S01]  /*0560*/  LEA.HI R2, R2, R3, RZ, 0x1c ;  /* 0x0000000302027211 */ /* 0x000fe200078fe0ff */
[----:B------:R-:W-:Y:S01]  /*0570*/  CS2R R14, SRZ ;  /* 0x00000000000e7805 */ /* 0x000fe2000001ff00 */
[----:B------:R-:W-:Y:S01]  /*0580*/  LOP3.LUT R4, R4, 0x8, RZ, 0xc0, !PT ;  /* 0x0000000804047812 */ /* 0x000fe200078ec0ff */
[----:B------:R-:W-:Y:S01]  /*0590*/  IMAD R7, R7, -0x300, R6 ;  /* 0xfffffd0007077824 */ /* 0x000fe200078e0206 */
[----:B------:R-:W-:Y:S01]  /*05a0*/  LOP3.LUT R16, R9, 0x10, R12, 0xf8, !PT ;  /* 0x0000001009107812 */ /* 0x000fe200078ef80c */
[----:B------:R-:W-:Y:S01]  /*05b0*/  IMAD R5, R2, -0x4d, R5 ;  /* 0xffffffb302057824 */ /* 0x000fe200078e0205 */
[----:B------:R-:W-:Y:S01]  /*05c0*/  LOP3.LUT R12, R12, 0x8, RZ, 0xc0, !PT ;  /* 0x000000080c0c7812 */ /* 0x000fe200078ec0ff */
[----:B------:R-:W-:Y:S01]  /*05d0*/  IMAD R54, R7, 0xc00, R4 ;  /* 0x00000c0007367824 */ /* 0x000fe200078e0204 */
[----:B------:R-:W-:Y:S01]  /*05e0*/  LOP3.LUT R10, R49, 0x8, R10, 0x48, !PT ;  /* 0x00000008310a7812 */ /* 0x000fe200078e480a */
[----:B------:R-:W-:Y:S01]  /*05f0*/  IMAD R56, R5, 0xc00, R4 ;  /* 0x00000c0005387824 */ /* 0x000fe200078e0204 */
[----:B------:R-:W-:Y:S01]  /*0600*/  LOP3.LUT R3, R12, 0x7, R49, 0xf8, !PT ;  /* 0x000000070c037812 */ /* 0x000fe200078ef831 */
[----:B------:R-:W-:Y:S01]  /*0610*/  IMAD R20, R16, 0x10, R11 ;  /* 0x0000001010147824 */ /* 0x000fe200078e020b */
[----:B------:R-:W-:Y:S01]  /*0620*/  CS2R R12, SRZ ;  /* 0x00000000000c7805 */ /* 0x000fe2000001ff00 */
[-C--:B------:R-:W-:Y:S01]  /*0630*/  IMAD.WIDE R56, R56, R55.reuse, c[0x0][0x160] ;  /* 0x0000580038387625 */ /* 0x080fe200078e0237 */
[----:B------:R-:W-:Y:S01]  /*0640*/  CS2R R4, SRZ ;  /* 0x0000000000047805 */ /* 0x000fe2000001ff00 */
[----:B------:R-:W-:Y:S01]  /*0650*/  CS2R R6, SRZ ;  /* 0x0000000000067805 */ /* 0x000fe2000001ff00 */
[----:B------:R-:W-:Y:S01]  /*0660*/  IADD3 R20, R20, 0x200, RZ ;  /* 0x0000020014147810 */ /* 0x000fe20007ffe0ff */
[----:B------:R-:W-:Y:S01]  /*0670*/  IMAD.WIDE R54, R54, R55, c[0x0][0x168] ;  /* 0x00005a0036367625 */ /* 0x000fe200078e0237 */
[----:B------:R1:W-:Y:S01]  /*0680*/  LDGSTS.E.BYPASS.128 [R53], [R56.64] ;  /* 0x0000000038357fae */ /* 0x0003e2000b901c48 */
[----:B------:R-:W-:Y:S01]  /*0690*/  CS2R R8, SRZ ;  /* 0x0000000000087805 */ /* 0x000fe2000001ff00 */
[----:B------:R-:W-:Y:S01]  /*06a0*/  CS2R R16, SRZ ;  /* 0x0000000000107805 */ /* 0x000fe2000001ff00 */
[----:B------:R-:W-:Y:S01]  /*06b0*/  IMAD R3, R3, 0x10, R10 ;  /* 0x0000001003037824 */ /* 0x000fe200078e020a */
[----:B------:R-:W0:Y:S01]  /*06c0*/  LDGDEPBAR ;  /* 0x00000000000079af */ /* 0x000e220000000000 */
[----:B------:R-:W-:Y:S01]  /*06d0*/  CS2R R10, SRZ ;  /* 0x00000000000a7805 */ /* 0x000fe2000001ff00 */
[----:B------:R-:W-:-:S02]  /*06e0*/  IMAD.SHL.U32 R52, R52, 0x2, RZ ;  /* 0x0000000234347824 */ /* 0x000fc400078e00ff */
[----:B------:R1:W-:Y:S01]  /*06f0*/  LDGSTS.E.BYPASS.128 [R53+0x800], [R54.64] ;  /* 0x0080000036357fae */ /* 0x0003e2000b901c48 */
[----:B------:R-:W-:Y:S02]  /*0700*/  IMAD.SHL.U32 R50, R3, 0x2, RZ ;  /* 0x0000000203327824 */ /* 0x000fe400078e00ff */
[----:B------:R-:W-:Y:S01]  /*0710*/  IMAD.SHL.U32 R51, R20, 0x2, RZ ;  /* 0x0000000214337824 */ /* 0x000fe200078e00ff */
[----:B------:R-:W0:Y:S04]  /*0720*/  LDGDEPBAR ;  /* 0x00000000000079af */ /* 0x000e280000000000 */
.L_x_0:
[----:B------:R-:W-:-:S04]  /*0730*/  DEPBAR.LE SB0, 0x0 ;  /* 0x000080000000791a */ /* 0x000fc80000000000 */
[----:B------:R-:W-:Y:S02]  /*0740*/  UIADD3 UR6, UR5, 0x1, URZ ;  /* 0x0000000105067890 */ /* 0x000fe4000fffe03f */
[----:B------:R-:W-:-:S04]  /*0750*/  UISETP.GT.U32.AND UP0, UPT, UR5, 0x7ffffffe, UPT ;  /* 0x7ffffffe0500788c */ /* 0x000fc8000bf04070 */
[----:B------:R-:W-:Y:S02]  /*0760*/  USEL UR6, UR6, URZ, UP0 ;  /* 0x0000003f06067287 */ /* 0x000fe40008000000 */
[----:B------:R-:W-:Y:S02]  /*0770*/  UISETP.NE.U32.AND UP0, UPT, UR10, 0x1800, UPT ;  /* 0x000018000a00788c */ /* 0x000fe4000bf05070 */
[----:B------:R-:W-:Y:S02]  /*0780*/  UIADD3 UR5, UR6, 0x1, URZ ;  /* 0x0000000106057890 */ /* 0x000fe4000fffe03f */
[----:B------:R-:W-:Y:S01]  /*0790*/  IMAD.U32 R3, RZ, RZ, UR6 ;  /* 0x00000006ff037e24 */ /* 0x000fe2000f8e00ff */
[----:B------:R-:W-:Y:S01]  /*07a0*/  UISETP.NE.AND.EX UP0, UPT, UR4, URZ, UPT, UP0 ;  /* 0x0000003f0400728c */ /* 0x000fe2000bf05300 */
[----:B------:R-:W-:Y:S02]  /*07b0*/  IMAD.U32 R20, RZ, RZ, UR6 ;  /* 0x00000006ff147e24 */ /* 0x000fe4000f8e00ff */
[----:B------:R-:W-:-:S02]  /*07c0*/  IMAD.U32 R21, RZ, RZ, UR6 ;  /* 0x00000006ff157e24 */ /* 0x000fc4000f8e00ff */
[----:B-1----:R-:W-:Y:S01]  /*07d0*/  IMAD R40, R3, 0x800, R52 ;  /* 0x0000080003287824 */ /* 0x002fe200078e0234 */
[----:B------:R-:W-:Y:S01]  /*07e0*/  BAR.SYNC.DEFER_BLOCKING 0x0 ;  /* 0x0000000000007b1d */ /* 0x000fe20000010000 */
[----:B------:R-:W-:Y:S01]  /*07f0*/  IMAD R20, R20, 0x800, R51 ;  /* 0x0000080014147824 */ /* 0x000fe200078e0233 */
[----:B------:R-:W-:Y:S01]  /*0800*/  PLOP3.LUT P1, PT, PT, PT, UP0, 0x80, 0x0 ;  /* 0x000000000000781c */ /* 0x000fe20003f2f008 */
[----:B------:R-:W-:Y:S01]  /*0810*/  IMAD R58, R21, 0x800, R50 ;  /* 0x00000800153a7824 */ /* 0x000fe200078e0232 */
[----:B------:R-:W-:-:S04]  /*0820*/  UISETP.GT.U32.AND UP0, UPT, UR6, 0x7ffffffe, UPT ;  /* 0x7ffffffe0600788c */ /* 0x000fc8000bf04070 */
[----:B------:R-:W-:Y:S02]  /*0830*/  USEL UR5, UR5, URZ, UP0 ;  /* 0x0000003f05057287 */ /* 0x000fe40008000000 */
[----:B------:R-:W-:-:S04]  /*0840*/  UIADD3 UR6, UP0, UR10, 0x20, URZ ;  /* 0x000000200a067890 */ /* 0x000fc8000ff1e03f */
[----:B------:R-:W-:Y:S02]  /*0850*/  UIADD3.X UR7, URZ, UR4, URZ, UP0, !UPT ;  /* 0x000000043f077290 */ /* 0x000fe400087fe43f */
[----:B------:R-:W-:-:S04]  /*0860*/  UISETP.NE.U32.AND UP0, UPT, UR6, 0x1800, UPT ;  /* 0x000018000600788c */ /* 0x000fc8000bf05070 */
[----:B------:R-:W-:Y:S01]  /*0870*/  UISETP.NE.AND.EX UP0, UPT, UR7, URZ, UPT, UP0 ;  /* 0x0000003f0700728c */ /* 0x000fe2000bf05300 */
[----:B------:R-:W-:Y:S04]  /*0880*/  LDSM.16.M88.2 R2, [R58+0x800] ;  /* 0x000800003a02783b */ /* 0x000fe80000000100 */
[----:B------:R-:W2:Y:S04]  /*0890*/  LDSM.16.M88.4 R40, [R40] ;  /* 0x000000002828783b */ /* 0x000ea80000000200 */
[----:B------:R-:W3:Y:S04]  /*08a0*/  LDSM.16.M88.4 R20, [R20] ;  /* 0x000000001414783b */ /* 0x000ee80000000200 */
[----:B------:R-:W4:Y:S04]  /*08b0*/  LDSM.16.M88.2 R46, [R58+0xa00] ;  /* 0x000a00003a2e783b */ /* 0x000f280000000100 */
[----:B------:R-:W1:Y:S01]  /*08c0*/  LDSM.16.M88.2 R44, [R58+0xc00] ;  /* 0x000c00003a2c783b */ /* 0x000e620000000100 */
[-C--:B--2---:R-:W-:Y:S08]  /*08d0*/  HMMA.16816.F32.BF16 R28, R40, R2.reuse, R28 ;  /* 0x00000002281c723c */ /* 0x084ff0000004181c */
[----:B---3--:R-:W-:Y:S01]  /*08e0*/  HMMA.16816.F32.BF16 R36, R20, R2, R36 ;  /* 0x000000021424723c */ /* 0x008fe20000041824 */
[----:B------:R2:W3:Y:S07]  /*08f0*/  LDSM.16.M88.2 R2, [R58+0xe00] ;  /* 0x000e00003a02783b */ /* 0x0004ee0000000100 */
[C---:B----4-:R-:W-:Y:S08]  /*0900*/  HMMA.16816.F32.BF16 R32, R40.reuse, R46, R32 ;  /* 0x0000002e2820723c */ /* 0x050ff00000041820 */
[-C--:B-1----:R-:W-:Y:S08]  /*0910*/  HMMA.16816.F32.BF16 R12, R40, R44.reuse, R12 ;  /* 0x0000002c280c723c */ /* 0x082ff0000004180c */
[C---:B------:R-:W-:Y:S07]  /*0920*/  HMMA.16816.F32.BF16 R16, R20.reuse, R44, R16 ;  /* 0x0000002c1410723c */ /* 0x040fee0000041810 */
[----:B------:R-:W-:Y:S01]  /*0930*/  IMAD.U32 R45, RZ, RZ, UR5 ;  /* 0x00000005ff2d7e24 */ /* 0x000fe2000f8e00ff */
[----:B------:R-:W-:Y:S03]  /*0940*/  HMMA.16816.F32.BF16 R8, R20, R46, R8 ;  /* 0x0000002e1408723c */ /* 0x000fe60000041808 */
[----:B--2---:R-:W-:Y:S01]  /*0950*/  IMAD R58, R45, 0x800, R50 ;  /* 0x000008002d3a7824 */ /* 0x004fe200078e0232 */
[----:B------:R-:W-:Y:S04]  /*0960*/  BAR.SYNC.DEFER_BLOCKING 0x0 ;  /* 0x0000000000007b1d */ /* 0x000fe80000010000 */
[-C--:B---3--:R-:W-:Y:S07]  /*0970*/  HMMA.16816.F32.BF16 R4, R40, R2.reuse, R4 ;  /* 0x000000022804723c */ /* 0x088fee0000041804 */
[----:B------:R-:W-:Y:S01]  /*0980*/  IADD3 R42, P0, R56, UR10, RZ ;  /* 0x0000000a382a7c10 */ /* 0x000fe2000ff1e0ff */
[----:B------:R-:W-:Y:S03]  /*0990*/  HMMA.16816.F32.BF16 R20, R20, R2, R24 ;  /* 0x000000021414723c */ /* 0x000fe60000041818 */
[----:B------:R-:W-:-:S02]  /*09a0*/  IADD3.X R43, R57, UR4, RZ, P0, !PT ;  /* 0x00000004392b7c10 */ /* 0x000fc400087fe4ff */
[----:B------:R-:W-:-:S04]  /*09b0*/  IADD3 R40, P0, R54, UR10, RZ ;  /* 0x0000000a36287c10 */ /* 0x000fc8000ff1e0ff */
[----:B------:R-:W-:Y:S01]  /*09c0*/  IADD3.X R41, R55, UR4, RZ, P0, !PT ;  /* 0x0000000437297c10 */ /* 0x000fe200087fe4ff */
[----:B------:R-:W-:Y:S01]  /*09d0*/  @!PT LDS RZ, [RZ] ;  /* 0x00000000fffff984 */ /* 0x000fe20000000800 */
[----:B------:R-:W-:Y:S01]  /*09e0*/  @!PT LDS RZ, [RZ] ;  /* 0x00000000fffff984 */ /* 0x000fe20000000800 */
[----:B------:R-:W-:Y:S01]  /*09f0*/  @!PT LDS RZ, [RZ] ;  /* 0x00000000fffff984 */ /* 0x000fe20000000800 */
[----:B------:R1:W-:Y:S04]  /*0a00*/  LDGSTS.E.BYPASS.128 [R53], [R42.64], P1 ;  /* 0x000000002a357fae */ /* 0x0003e80008901c48 */
[----:B------:R-:W0:Y:S04]  /*0a10*/  LDGDEPBAR ;  /* 0x00000000000079af */ /* 0x000e280000000000 */
[----:B------:R2:W-:Y:S01]  /*0a20*/  LDGSTS.E.BYPASS.128 [R53+0x800], [R40.64], P1 ;  /* 0x0080000028357fae */ /* 0x0005e20008901c48 */
[----:B------:R-:W-:Y:S01]  /*0a30*/  PLOP3.LUT P1, PT, PT, PT, UP0, 0x80, 0x0 ;  /* 0x000000000000781c */ /* 0x000fe20003f2f008 */
[----:B------:R-:W-:-:S02]  /*0a40*/  UISETP.GT.U32.AND UP0, UPT, UR5, 0x7ffffffe, UPT ;  /* 0x7ffffffe0500788c */ /* 0x000fc4000bf04070 */
[----:B------:R-:W0:Y:S01]  /*0a50*/  LDGDEPBAR ;  /* 0x00000000000079af */ /* 0x000e220000000000 */
[----:B-1----:R-:W-:Y:S02]  /*0a60*/  IMAD.U32 R43, RZ, RZ, UR5 ;  /* 0x00000005ff2b7e24 */ /* 0x002fe4000f8e00ff */
[----:B------:R-:W-:-:S04]  /*0a70*/  IMAD.U32 R42, RZ, RZ, UR5 ;  /* 0x00000005ff2a7e24 */ /* 0x000fc8000f8e00ff */
[----:B------:R-:W-:Y:S02]  /*0a80*/  IMAD R24, R42, 0x800, R51 ;  /* 0x000008002a187824 */ /* 0x000fe400078e0233 */
[----:B--2---:R-:W-:Y:S01]  /*0a90*/  IMAD R40, R43, 0x800, R52 ;  /* 0x000008002b287824 */ /* 0x004fe200078e0234 */
[----:B------:R-:W-:-:S04]  /*0aa0*/  DEPBAR.LE SB0, 0x0 ;  /* 0x000080000000791a */ /* 0x000fc80000000000 */
[----:B------:R-:W-:Y:S06]  /*0ab0*/  BAR.SYNC.DEFER_BLOCKING 0x0 ;  /* 0x0000000000007b1d */ /* 0x000fec0000010000 */
[----:B------:R-:W-:Y:S04]  /*0ac0*/  LDSM.16.M88.2 R2, [R58+0x800] ;  /* 0x000800003a02783b */ /* 0x000fe80000000100 */
[----:B------:R-:W1:Y:S04]  /*0ad0*/  LDSM.16.M88.4 R40, [R40] ;  /* 0x000000002828783b */ /* 0x000e680000000200 */
[----:B------:R-:W2:Y:S04]  /*0ae0*/  LDSM.16.M88.4 R24, [R24] ;  /* 0x000000001818783b */ /* 0x000ea80000000200 */
[----:B------:R-:W3:Y:S04]  /*0af0*/  LDSM.16.M88.2 R46, [R58+0xa00] ;  /* 0x000a00003a2e783b */ /* 0x000ee80000000100 */
[----:B------:R-:W4:Y:S01]  /*0b00*/  LDSM.16.M88.2 R44, [R58+0xc00] ;  /* 0x000c00003a2c783b */ /* 0x000f220000000100 */
[-C--:B-1----:R-:W-:Y:S08]  /*0b10*/  HMMA.16816.F32.BF16 R28, R40, R2.reuse, R28 ;  /* 0x00000002281c723c */ /* 0x082ff0000004181c */
[----:B--2---:R-:W-:Y:S01]  /*0b20*/  HMMA.16816.F32.BF16 R36, R24, R2, R36 ;  /* 0x000000021824723c */ /* 0x004fe20000041824 */
[----:B------:R-:W1:Y:S07]  /*0b30*/  LDSM.16.M88.2 R2, [R58+0xe00] ;  /* 0x000e00003a02783b */ /* 0x000e6e0000000100 */
[C---:B---3--:R-:W-:Y:S08]  /*0b40*/  HMMA.16816.F32.BF16 R32, R40.reuse, R46, R32 ;  /* 0x0000002e2820723c */ /* 0x048ff00000041820 */
[-C--:B----4-:R-:W-:Y:S08]  /*0b50*/  HMMA.16816.F32.BF16 R12, R40, R44.reuse, R12 ;  /* 0x0000002c280c723c */ /* 0x090ff0000004180c */
[C---:B------:R-:W-:Y:S08]  /*0b60*/  HMMA.16816.F32.BF16 R16, R24.reuse, R44, R16 ;  /* 0x0000002c1810723c */ /* 0x040ff00000041810 */
[----:B------:R-:W-:Y:S08]  /*0b70*/  HMMA.16816.F32.BF16 R8, R24, R46, R8 ;  /* 0x0000002e1808723c */ /* 0x000ff00000041808 */
[-C--:B-1----:R-:W-:Y:S01]  /*0b80*/  HMMA.16816.F32.BF16 R4, R40, R2.reuse, R4 ;  /* 0x000000022804723c */ /* 0x082fe20000041804 */
[----:B------:R-:W-:Y:S06]  /*0b90*/  BAR.SYNC.DEFER_BLOCKING 0x0 ;  /* 0x0000000000007b1d */ /* 0x000fec0000010000 */
[----:B------:R-:W-:Y:S01]  /*0ba0*/  IADD3 R42, P0, R56, UR6, RZ ;  /* 0x00000006382a7c10 */ /* 0x000fe2000ff1e0ff */
[----:B------:R-:W-:Y:S03]  /*0bb0*/  HMMA.16816.F32.BF16 R20, R24, R2, R20 ;  /* 0x000000021814723c */ /* 0x000fe60000041814 */
[----:B------:R-:W-:-:S02]  /*0bc0*/  IADD3.X R43, R57, UR7, RZ, P0, !PT ;  /* 0x00000007392b7c10 */ /* 0x000fc400087fe4ff */
[----:B------:R-:W-:Y:S01]  /*0bd0*/  IADD3 R40, P0, R54, UR6, RZ ;  /* 0x0000000636287c10 */ /* 0x000fe2000ff1e0ff */
[----:B------:R-:W-:-:S03]  /*0be0*/  UIADD3 UR6, UR5, 0x1, URZ ;  /* 0x0000000105067890 */ /* 0x000fc6000fffe03f */
[----:B------:R-:W-:Y:S01]  /*0bf0*/  IADD3.X R41, R55, UR7, RZ, P0, !PT ;  /* 0x0000000737297c10 */ /* 0x000fe200087fe4ff */
[----:B------:R-:W-:Y:S02]  /*0c00*/  USEL UR6, UR6, URZ, UP0 ;  /* 0x0000003f06067287 */ /* 0x000fe40008000000 */
[----:B------:R-:W-:-:S04]  /*0c10*/  UIADD3 UR5, UP0, UR10, 0x40, URZ ;  /* 0x000000400a057890 */ /* 0x000fc8000ff1e03f */
[----:B------:R-:W-:Y:S01]  /*0c20*/  IMAD.U32 R45, RZ, RZ, UR6 ;  /* 0x00000006ff2d7e24 */ /* 0x000fe2000f8e00ff */
[----:B------:R-:W-:Y:S01]  /*0c30*/  @!PT LDS RZ, [RZ] ;  /* 0x00000000fffff984 */ /* 0x000fe20000000800 */
[----:B------:R-:W-:Y:S01]  /*0c40*/  @!PT LDS RZ, [RZ] ;  /* 0x00000000fffff984 */ /* 0x000fe20000000800 */
[----:B------:R-:W-:Y:S01]  /*0c50*/  @!PT LDS RZ, [RZ] ;  /* 0x00000000fffff984 */ /* 0x000fe20000000800 */
[----:B------:R1:W-:Y:S01]  /*0c60*/  LDGSTS.E.BYPASS.128 [R53], [R42.64], P1 ;  /* 0x000000002a357fae */ /* 0x0003e20008901c48 */
[----:B------:R-:W-:Y:S02]  /*0c70*/  UIADD3.X UR7, URZ, UR4, URZ, UP0, !UPT ;  /* 0x000000043f077290 */ /* 0x000fe400087fe43f */
[----:B------:R-:W-:Y:S01]  /*0c80*/  IMAD R58, R45, 0x800, R50 ;  /* 0x000008002d3a7824 */ /* 0x000fe200078e0232 */
[----:B------:R-:W0:Y:S01]  /*0c90*/  LDGDEPBAR ;  /* 0x00000000000079af */ /* 0x000e220000000000 */
[----:B------:R-:W-:-:S03]  /*0ca0*/  UISETP.NE.U32.AND UP0, UPT, UR5, 0x1800, UPT ;  /* 0x000018000500788c */ /* 0x000fc6000bf05070 */
[----:B------:R2:W-:Y:S01]  /*0cb0*/  LDGSTS.E.BYPASS.128 [R53+0x800], [R40.64], P1 ;  /* 0x0080000028357fae */ /* 0x0005e20008901c48 */
[----:B------:R-:W-:-:S03]  /*0cc0*/  UISETP.NE.AND.EX UP0, UPT, UR7, URZ, UPT, UP0 ;  /* 0x0000003f0700728c */ /* 0x000fc6000bf05300 */
[----:B------:R-:W0:Y:S01]  /*0cd0*/  LDGDEPBAR ;  /* 0x00000000000079af */ /* 0x000e220000000000 */
[----:B-1----:R-:W-:Y:S02]  /*0ce0*/  IMAD.U32 R43, RZ, RZ, UR6 ;  /* 0x00000006ff2b7e24 */ /* 0x002fe4000f8e00ff */
[----:B------:R-:W-:Y:S01]  /*0cf0*/  IMAD.U32 R42, RZ, RZ, UR6 ;  /* 0x00000006ff2a7e24 */ /* 0x000fe2000f8e00ff */
[----:B------:R-:W-:Y:S01]  /*0d00*/  PLOP3.LUT P1, PT, PT, PT, UP0, 0x80, 0x0 ;  /* 0x000000000000781c */ /* 0x000fe20003f2f008 */
[----:B------:R-:W-:Y:S02]  /*0d10*/  UISETP.GT.U32.AND UP0, UPT, UR6, 0x7ffffffe, UPT ;  /* 0x7ffffffe0600788c */ /* 0x000fe4000bf04070 */
        /* <DEDUP_REMOVED lines=41> */
[----:B------:R-:W-:Y:S02]  /*0fb0*/  UIADD3 UR10, UP0, UR10, 0x80, URZ ;  /* 0x000000800a0a7890 */ /* 0x000fe4000ff1e03f */
[----:B------:R-:W-:Y:S02]  /*0fc0*/  IMAD R24, R42, 0x800, R51 ;  /* 0x000008002a187824 */ /* 0x000fe400078e0233 */
[----:B--2---:R-:W-:Y:S01]  /*0fd0*/  IMAD R40, R43, 0x800, R52 ;  /* 0x000008002b287824 */ /* 0x004fe200078e0234 */
[----:B------:R-:W-:-:S02]  /*0fe0*/  UIADD3.X UR4, URZ, UR4, URZ, UP0, !UPT ;  /* 0x000000043f047290 */ /* 0x000fc400087fe43f */
[----:B------:R-:W-:-:S04]  /*0ff0*/  UISETP.NE.U32.AND UP0, UPT, UR10, 0x1820, UPT ;  /* 0x000018200a00788c */ /* 0x000fc8000bf05070 */
[----:B------:R-:W-:Y:S01]  /*1000*/  UISETP.NE.AND.EX UP0, UPT, UR4, URZ, UPT, UP0 ;  /* 0x0000003f0400728c */ /* 0x000fe2000bf05300 */
        /* <DEDUP_REMOVED lines=11> */
[----:B----4-:R-:W-:Y:S08]  /*10c0*/  HMMA.16816.F32.BF16 R12, R40, R44, R12 ;  /* 0x0000002c280c723c */ /* 0x010ff0000004180c */
[C---:B------:R-:W-:Y:S08]  /*10d0*/  HMMA.16816.F32.BF16 R8, R24.reuse, R46, R8 ;  /* 0x0000002e1808723c */ /* 0x040ff00000041808 */
[----:B------:R-:W-:Y:S08]  /*10e0*/  HMMA.16816.F32.BF16 R16, R24, R44, R16 ;  /* 0x0000002c1810723c */ /* 0x000ff00000041810 */
[-C--:B-1----:R-:W-:Y:S01]  /*10f0*/  HMMA.16816.F32.BF16 R4, R40, R2.reuse, R4 ;  /* 0x000000022804723c */ /* 0x082fe20000041804 */
[----:B------:R-:W-:Y:S06]  /*1100*/  BAR.SYNC.DEFER_BLOCKING 0x0 ;  /* 0x0000000000007b1d */ /* 0x000fec0000010000 */
[----:B------:R-:W-:Y:S01]  /*1110*/  IADD3 R42, P0, R56, UR6, RZ ;  /* 0x00000006382a7c10 */ /* 0x000fe2000ff1e0ff */
[----:B------:R-:W-:Y:S01]  /*1120*/  HMMA.16816.F32.BF16 R24, R24, R2, R20 ;  /* 0x000000021818723c */ /* 0x000fe20000041814 */
[----:B------:R-:W-:-:S02]  /*1130*/  IADD3 R40, P1, R54, UR6, RZ ;  /* 0x0000000636287c10 */ /* 0x000fc4000ff3e0ff */
[----:B------:R-:W-:Y:S02]  /*1140*/  IADD3.X R43, R57, UR7, RZ, P0, !PT ;  /* 0x00000007392b7c10 */ /* 0x000fe400087fe4ff */
[----:B------:R-:W-:Y:S02]  /*1150*/  PLOP3.LUT P0, PT, PT, PT, UP0, 0x80, 0x0 ;  /* 0x000000000000781c */ /* 0x000fe40003f0f008 */
[----:B------:R-:W-:Y:S01]  /*1160*/  IADD3.X R41, R55, UR7, RZ, P1, !PT ;  /* 0x0000000737297c10 */ /* 0x000fe20008ffe4ff */
[----:B------:R-:W-:Y:S01]  /*1170*/  @!PT LDS RZ, [RZ] ;  /* 0x00000000fffff984 */ /* 0x000fe20000000800 */
[----:B------:R-:W-:Y:S01]  /*1180*/  @!PT LDS RZ, [RZ] ;  /* 0x00000000fffff984 */ /* 0x000fe20000000800 */
[----:B------:R-:W-:Y:S01]  /*1190*/  @!PT LDS RZ, [RZ] ;  /* 0x00000000fffff984 */ /* 0x000fe20000000800 */
[----:B------:R1:W-:Y:S04]  /*11a0*/  LDGSTS.E.BYPASS.128 [R53], [R42.64], P2 ;  /* 0x000000002a357fae */ /* 0x0003e80009101c48 */
[----:B------:R-:W0:Y:S04]  /*11b0*/  LDGDEPBAR ;  /* 0x00000000000079af */ /* 0x000e280000000000 */
[----:B------:R1:W-:Y:S04]  /*11c0*/  LDGSTS.E.BYPASS.128 [R53+0x800], [R40.64], P2 ;  /* 0x0080000028357fae */ /* 0x0003e80009101c48 */
[----:B------:R-:W0:Y:S01]  /*11d0*/  LDGDEPBAR ;  /* 0x00000000000079af */ /* 0x000e220000000000 */
[----:B------:R-:W-:Y:S05]  /*11e0*/  @P0 BRA `(.L_x_0) ;  /* 0xfffff54000000947 */ /* 0x000fea000383ffff */
[----:B------:R-:W-:Y:S01]  /*11f0*/  IMAD.SHL.U32 R2, R49, 0x10, RZ ;  /* 0x0000001031027824 */ /* 0x000fe200078e00ff */
[----:B------:R-:W-:Y:S01]  /*1200*/  F2FP.BF16.PACK_AB R22, R5, R4 ;  /* 0x000000040516723e */ /* 0x000fe200000010ff */
[----:B------:R-:W-:Y:S01]  /*1210*/  IMAD.SHL.U32 R5, R49, 0x2, RZ ;  /* 0x0000000231057824 */ /* 0x000fe200078e00ff */
[----:B------:R-:W-:-:S04]  /*1220*/  DEPBAR.LE SB0, 0x0 ;  /* 0x000080000000791a */ /* 0x000fc80000000000 */
[----:B------:R-:W-:Y:S01]  /*1230*/  LOP3.LUT R4, R2, 0xc0, RZ, 0xc0, !PT ;  /* 0x000000c002047812 */ /* 0x000fe200078ec0ff */
[----:B------:R-:W-:Y:S01]  /*1240*/  IMAD.SHL.U32 R3, R49, 0x8, RZ ;  /* 0x0000000831037824 */ /* 0x000fe200078e00ff */
[----:B------:R-:W-:Y:S02]  /*1250*/  F2FP.BF16.PACK_AB R44, R11, R10 ;  /* 0x0000000a0b2c723e */ /* 0x000fe400000010ff */
[----:B------:R-:W-:Y:S02]  /*1260*/  LOP3.LUT R5, R4, 0x6, R5, 0xf8, !PT ;  /* 0x0000000604057812 */ /* 0x000fe400078ef805 */
[----:B------:R-:W-:Y:S02]  /*1270*/  LOP3.LUT R4, R3, 0x3f8, RZ, 0xc0, !PT ;  /* 0x000003f803047812 */ /* 0x000fe400078ec0ff */
[----:B------:R-:W-:Y:S02]  /*1280*/  LOP3.LUT R5, R5, 0x500, R2, 0xf8, !PT ;  /* 0x0000050005057812 */ /* 0x000fe400078ef802 */
[----:B------:R-:W-:-:S02]  /*1290*/  LOP3.LUT R2, R4, 0x400, RZ, 0xfc, !PT ;  /* 0x0000040004027812 */ /* 0x000fc400078efcff */
[----:B------:R-:W-:Y:S02]  /*12a0*/  SHF.R.U32.HI R10, RZ, 0x2, R49 ;  /* 0x00000002ff0a7819 */ /* 0x000fe40000011631 */
[----:B-1----:R-:W-:Y:S02]  /*12b0*/  F2FP.BF16.PACK_AB R40, R7, R6 ;  /* 0x000000060728723e */ /* 0x002fe400000010ff */
[C---:B------:R-:W-:Y:S02]  /*12c0*/  LOP3.LUT R6, R5.reuse, 0x200, RZ, 0xfc, !PT ;  /* 0x0000020005067812 */ /* 0x040fe400078efcff */
[----:B------:R-:W-:Y:S02]  /*12d0*/  SHF.R.U32.HI R7, RZ, 0x2, R2 ;  /* 0x00000002ff077819 */ /* 0x000fe40000011602 */
[----:B------:R-:W-:Y:S02]  /*12e0*/  LOP3.LUT R2, R5, 0x8, R10, 0xf8, !PT ;  /* 0x0000000805027812 */ /* 0x000fe400078ef80a */
[----:B------:R-:W-:-:S02]  /*12f0*/  SHF.R.U32.HI R5, RZ, 0x2, R5 ;  /* 0x00000002ff057819 */ /* 0x000fc40000011605 */
[----:B------:R-:W-:Y:S02]  /*1300*/  SHF.R.U32.HI R6, RZ, 0x2, R6 ;  /* 0x00000002ff067819 */ /* 0x000fe40000011606 */
[----:B------:R-:W-:Y:S01]  /*1310*/  F2FP.BF16.PACK_AB R42, R9, R8 ;  /* 0x00000008092a723e */ /* 0x000fe200000010ff */
[----:B------:R-:W-:Y:S01]  /*1320*/  IMAD.SHL.U32 R9, R4, 0x2, RZ ;  /* 0x0000000204097824 */ /* 0x000fe200078e00ff */
[----:B------:R-:W-:Y:S02]  /*1330*/  LOP3.LUT R4, R7, 0x1f0, RZ, 0xc0, !PT ;  /* 0x000001f007047812 */ /* 0x000fe400078ec0ff */
[----:B------:R-:W-:Y:S02]  /*1340*/  LOP3.LUT R5, R5, 0x170, RZ, 0xc0, !PT ;  /* 0x0000017005057812 */ /* 0x000fe400078ec0ff */
[----:B------:R-:W-:Y:S01]  /*1350*/  LOP3.LUT R7, R6, 0x1f0, RZ, 0xc0, !PT ;  /* 0x000001f006077812 */ /* 0x000fe200078ec0ff */
[----:B------:R-:W-:Y:S01]  /*1360*/  IMAD.IADD R20, R9, 0x1, R4 ;  /* 0x0000000109147824 */ /* 0x000fe200078e0204 */
[----:B------:R-:W-:Y:S01]  /*1370*/  F2FP.BF16.PACK_AB R18, R19, R18 ;  /* 0x000000121312723e */ /* 0x000fe200000010ff */
[C---:B------:R-:W-:Y:S01]  /*1380*/  IMAD R19, R2.reuse, 0x2, R5 ;  /* 0x0000000202137824 */ /* 0x040fe200078e0205 */
[----:B------:R-:W-:Y:S01]  /*1390*/  F2FP.BF16.PACK_AB R28, R29, R28 ;  /* 0x0000001c1d1c723e */ /* 0x000fe200000010ff */
[----:B------:R-:W-:Y:S01]  /*13a0*/  BAR.SYNC.DEFER_BLOCKING 0x0 ;  /* 0x0000000000007b1d */ /* 0x000fe20000010000 */
[----:B------:R-:W-:Y:S01]  /*13b0*/  F2FP.BF16.PACK_AB R30, R31, R30 ;  /* 0x0000001e1f1e723e */ /* 0x000fe200000010ff */
[----:B------:R-:W-:Y:S01]  /*13c0*/  IMAD R21, R2, 0x2, R7 ;  /* 0x0000000202157824 */ /* 0x000fe200078e0207 */
[----:B------:R-:W-:-:S02]  /*13d0*/  F2FP.BF16.PACK_AB R32, R33, R32 ;  /* 0x000000202120723e */ /* 0x000fc400000010ff */
[----:B------:R-:W-:Y:S02]  /*13e0*/  F2FP.BF16.PACK_AB R34, R35, R34 ;  /* 0x000000222322723e */ /* 0x000fe400000010ff */
[----:B------:R-:W-:Y:S02]  /*13f0*/  F2FP.BF16.PACK_AB R12, R13, R12 ;  /* 0x0000000c0d0c723e */ /* 0x000fe400000010ff */
[----:B------:R-:W-:Y:S02]  /*1400*/  F2FP.BF16.PACK_AB R14, R15, R14 ;  /* 0x0000000e0f0e723e */ /* 0x000fe400000010ff */
[----:B------:R-:W-:Y:S02]  /*1410*/  LOP3.LUT R8, R49, 0x78, RZ, 0xc0, !PT ;  /* 0x0000007831087812 */ /* 0x000fe400078ec0ff */
[----:B------:R-:W-:Y:S02]  /*1420*/  F2FP.BF16.PACK_AB R36, R37, R36 ;  /* 0x000000242524723e */ /* 0x000fe400000010ff */
[----:B------:R-:W-:Y:S01]  /*1430*/  F2FP.BF16.PACK_AB R38, R39, R38 ;  /* 0x000000262726723e */ /* 0x000fe200000010ff */
[----:B------:R-:W-:Y:S01]  /*1440*/  IMAD R13, R8, 0x2, R9 ;  /* 0x00000002080d7824 */ /* 0x000fe200078e0209 */
[----:B------:R-:W-:-:S02]  /*1450*/  F2FP.BF16.PACK_AB R16, R17, R16 ;  /* 0x000000101110723e */ /* 0x000fc400000010ff */
[----:B------:R-:W-:Y:S01]  /*1460*/  F2FP.BF16.PACK_AB R24, R25, R24 ;  /* 0x000000181918723e */ /* 0x000fe200000010ff */
[----:B------:R-:W-:Y:S01]  /*1470*/  IMAD.MOV.U32 R25, RZ, RZ, 0x2 ;  /* 0x00000002ff197424 */ /* 0x000fe200078e00ff */
[----:B------:R-:W-:Y:S02]  /*1480*/  F2FP.BF16.PACK_AB R26, R27, R26 ;  /* 0x0000001a1b1a723e */ /* 0x000fe400000010ff */
[----:B------:R-:W-:Y:S01]  /*1490*/  SHF.R.U32.HI R17, RZ, 0x3, R49 ;  /* 0x00000003ff117819 */ /* 0x000fe20000011631 */
[----:B------:R-:W-:Y:S01]  /*14a0*/  STS [R19], R28 ;  /* 0x0000001c13007388 */ /* 0x000fe20000000800 */
[----:B------:R-:W-:Y:S02]  /*14b0*/  LOP3.LUT R0, R0, 0x38, R3, 0xf8, !PT ;  /* 0x0000003800007812 */ /* 0x000fe400078ef803 */
[----:B------:R-:W-:Y:S01]  /*14c0*/  SGXT.U32 R17, R17, 0x4 ;  /* 0x000000041111781a */ /* 0x000fe20000000000 */
[----:B------:R-:W-:Y:S01]  /*14d0*/  STS [R21+0x400], R30 ;  /* 0x0004001e15007388 */ /* 0x000fe20000000800 */
[----:B------:R-:W-:-:S02]  /*14e0*/  ISETP.GE.AND P0, PT, R0, 0x300, PT ;  /* 0x000003000000780c */ /* 0x000fc40003f06270 */
[----:B------:R-:W-:Y:S01]  /*14f0*/  LOP3.LUT R17, R17, R48, RZ, 0xfc, !PT ;  /* 0x0000003011117212 */ /* 0x000fe200078efcff */
[----:B------:R-:W-:Y:S03]  /*1500*/  STS [R19+0x20], R32 ;  /* 0x0000202013007388 */ /* 0x000fe60000000800 */
[C---:B------:R-:W-:Y:S01]  /*1510*/  LOP3.LUT R3, R17.reuse, 0x10, RZ, 0xfc, !PT ;  /* 0x0000001011037812 */ /* 0x040fe200078efcff */
[----:B------:R-:W-:Y:S01]  /*1520*/  STS [R21+0x420], R34 ;  /* 0x0004202215007388 */ /* 0x000fe20000000800 */
[C---:B------:R-:W-:Y:S01]  /*1530*/  LOP3.LUT R2, R17.reuse, 0x20, RZ, 0xfc, !PT ;  /* 0x0000002011027812 */ /* 0x040fe200078efcff */
[C---:B------:R-:W-:Y:S01]  /*1540*/  IMAD R0, R17.reuse, 0x300, R0 ;  /* 0x0000030011007824 */ /* 0x040fe200078e0200 */
[C---:B------:R-:W-:Y:S01]  /*1550*/  ISETP.LT.AND P1, PT, R17.reuse, 0x4d, !P0 ;  /* 0x0000004d1100780c */ /* 0x040fe20004721270 */
[----:B------:R-:W-:Y:S01]  /*1560*/  STS [R19+0x40], R12 ;  /* 0x0000400c13007388 */ /* 0x000fe20000000800 */
[----:B------:R-:W-:-:S02]  /*1570*/  LOP3.LUT R17, R17, 0x30, RZ, 0xfc, !PT ;  /* 0x0000003011117812 */ /* 0x000fc400078efcff */
[----:B------:R-:W-:Y:S01]  /*1580*/  ISETP.LT.AND P2, PT, R3, 0x4d, !P0 ;  /* 0x0000004d0300780c */ /* 0x000fe20004741270 */
[----:B------:R-:W-:Y:S01]  /*1590*/  STS [R21+0x440], R14 ;  /* 0x0004400e15007388 */ /* 0x000fe20000000800 */
[----:B------:R-:W-:Y:S01]  /*15a0*/  ISETP.LT.AND P3, PT, R2, 0x4d, !P0 ;  /* 0x0000004d0200780c */ /* 0x000fe20004761270 */
[C---:B------:R-:W-:Y:S01]  /*15b0*/  IMAD.WIDE R2, R0.reuse, R25, c[0x0][0x170] ;  /* 0x00005c0000027625 */ /* 0x040fe200078e0219 */
[----:B------:R-:W-:Y:S01]  /*15c0*/  ISETP.LT.AND P0, PT, R17, 0x4d, !P0 ;  /* 0x0000004d1100780c */ /* 0x000fe20004701270 */
[----:B------:R-:W-:Y:S04]  /*15d0*/  STS [R19+0x60], R22 ;  /* 0x0000601613007388 */ /* 0x000fe80000000800 */
[----:B------:R-:W-:Y:S04]  /*15e0*/  STS [R21+0x460], R40 ;  /* 0x0004602815007388 */ /* 0x000fe80000000800 */
[----:B------:R-:W-:Y:S06]  /*15f0*/  BAR.SYNC.DEFER_BLOCKING 0x0 ;  /* 0x0000000000007b1d */ /* 0x000fec0000010000 */
[----:B------:R-:W1:Y:S04]  /*1600*/  LDS.128 R8, [R13] ;  /* 0x000000000d087984 */ /* 0x000e680000000c00 */
[----:B------:R-:W2:Y:S04]  /*1610*/  LDS.128 R4, [R20+0x800] ;  /* 0x0008000014047984 */ /* 0x000ea80000000c00 */
[----:B------:R-:W-:Y:S06]  /*1620*/  BAR.SYNC.DEFER_BLOCKING 0x0 ;  /* 0x0000000000007b1d */ /* 0x000fec0000010000 */
[----:B------:R-:W-:Y:S04]  /*1630*/  STS [R19], R36 ;  /* 0x0000002413007388 */ /* 0x000fe80000000800 */
[----:B------:R-:W-:Y:S04]  /*1640*/  STS [R21+0x400], R38 ;  /* 0x0004002615007388 */ /* 0x000fe80000000800 */
[----:B------:R-:W-:Y:S04]  /*1650*/  STS [R19+0x20], R42 ;  /* 0x0000202a13007388 */ /* 0x000fe80000000800 */
[----:B------:R-:W-:Y:S04]  /*1660*/  STS [R21+0x420], R44 ;  /* 0x0004202c15007388 */ /* 0x000fe80000000800 */
[----:B------:R3:W-:Y:S04]  /*1670*/  STS [R19+0x40], R16 ;  /* 0x0000401013007388 */ /* 0x0007e80000000800 */
[----:B------:R4:W-:Y:S04]  /*1680*/  STS [R21+0x440], R18 ;  /* 0x0004401215007388 */ /* 0x0009e80000000800 */
[----:B------:R1:W-:Y:S01]  /*1690*/  STS [R19+0x60], R24 ;  /* 0x0000601813007388 */ /* 0x0003e20000000800 */
[----:B---3--:R-:W-:-:S03]  /*16a0*/  IADD3 R16, R0, 0x3000, RZ ;  /* 0x0000300000107810 */ /* 0x008fc60007ffe0ff */
[----:B------:R-:W-:Y:S01]  /*16b0*/  STS [R21+0x460], R26 ;  /* 0x0004601a15007388 */ /* 0x000fe20000000800 */
[----:B----4-:R-:W-:Y:S01]  /*16c0*/  IADD3 R18, R0, 0x6000, RZ ;  /* 0x0000600000127810 */ /* 0x010fe20007ffe0ff */
[-C--:B------:R-:W-:Y:S02]  /*16d0*/  IMAD.WIDE R16, R16, R25.reuse, c[0x0][0x170] ;  /* 0x00005c0010107625 */ /* 0x080fe400078e0219 */
[----:B------:R-:W-:Y:S02]  /*16e0*/  BAR.SYNC.DEFER_BLOCKING 0x0 ;  /* 0x0000000000007b1d */ /* 0x000fe40000010000 */
[----:B-1----:R-:W-:-:S04]  /*16f0*/  IMAD.WIDE R18, R18, R25, c[0x0][0x170] ;  /* 0x00005c0012127625 */ /* 0x002fc800078e0219 */
[----:B------:R-:W1:Y:S04]  /*1700*/  LDS.128 R12, [R13] ;  /* 0x000000000d0c7984 */ /* 0x000e680000000c00 */
[----:B------:R3:W-:Y:S04]  /*1710*/  @P1 STG.E.128 [R2.64], R8 ;  /* 0x0000000802001986 */ /* 0x0007e8000c101d08 */
[----:B--2---:R3:W-:Y:S04]  /*1720*/  @P2 STG.E.128 [R16.64], R4 ;  /* 0x0000000410002986 */ /* 0x0047e8000c101d08 */
[----:B-1----:R3:W-:Y:S01]  /*1730*/  @P3 STG.E.128 [R18.64], R12 ;  /* 0x0000000c12003986 */ /* 0x0027e2000c101d08 */
[----:B------:R-:W-:Y:S05]  /*1740*/  @!P0 EXIT ;  /* 0x000000000000894d */ /* 0x000fea0003800000 */
[----:B------:R-:W1:Y:S01]  /*1750*/  LDS.128 R20, [R20+0x800] ;  /* 0x0008000014147984 */ /* 0x000e620000000c00 */
[----:B---3--:R-:W-:-:S05]  /*1760*/  IADD3 R2, R0, 0x9000, RZ ;  /* 0x0000900000027810 */ /* 0x008fca0007ffe0ff */
[----:B------:R-:W-:-:S05]  /*1770*/  IMAD.WIDE R2, R2, R25, c[0x0][0x170] ;  /* 0x00005c0002027625 */ /* 0x000fca00078e0219 */
[----:B-1----:R-:W-:Y:S01]  /*1780*/  STG.E.128 [R2.64], R20 ;  /* 0x0000001402007986 */ /* 0x002fe2000c101d08 */
[----:B------:R-:W-:Y:S05]  /*1790*/  EXIT ;  /* 0x000000000000794d */ /* 0x000fea0003800000 */
.L_x_1:
[----:B------:R-:W-:-:S00]  /*17a0*/  BRA `(.L_x_1) ;  /* 0xfffffff000007947 */ /* 0x000fc0000383ffff */
[----:B------:R-:W-:-:S00]  /*17b0*/  NOP ;  /* 0x0000000000007918 */ /* 0x000fc00000000000 */
        /* <DEDUP_REMOVED lines=12> */
.L_x_2:


//--------------------- .nv.shared.triton_mm      --------------------------
	.section	.nv.shared.triton_mm,"aw",@nobits
	.sectionflags	@""
	.align	16
